//
// Generated by NVIDIA NVVM Compiler
//
// Compiler Build ID: CL-36424714
// Cuda compilation tools, release 13.0, V13.0.88
// Based on NVVM 20.0.0
//

.version 9.0
.target sm_100
.address_size 64

	// .globl	_Z12kernel_test1Pf

.visible .entry _Z12kernel_test1Pf(
	.param .u64 .ptr .align 1 _Z12kernel_test1Pf_param_0
)
{
	.reg .pred 	%p<5>;
	.reg .b32 	%r<12>;
	.reg .b32 	%f<4>;
	.reg .b64 	%rd<3>;

	ld.param.u64 	%rd2, [_Z12kernel_test1Pf_param_0];
	cvta.to.global.u64 	%rd1, %rd2;
	mov.u32 	%r1, %tid.x;
	mov.u32 	%r7, %ntid.x;
	mov.u32 	%r8, %ctaid.x;
	mul.lo.s32 	%r9, %r8, %r7;
	neg.s32 	%r2, %r9;
	mov.b32 	%r11, 1233;
$L__BB0_1:
	setp.ne.s32 	%p1, %r1, %r2;
	@%p1 bra 	$L__BB0_3;
	cvt.rn.f32.u32 	%f1, %r11;
	st.global.f32 	[%rd1], %f1;
$L__BB0_3:
	setp.ne.s32 	%p2, %r1, %r2;
	add.s32 	%r4, %r11, -2;
	@%p2 bra 	$L__BB0_5;
	add.s32 	%r10, %r4, 1;
	cvt.rn.f32.u32 	%f2, %r10;
	st.global.f32 	[%rd1], %f2;
$L__BB0_5:
	setp.eq.s32 	%p3, %r4, -1;
	@%p3 bra 	$L__BB0_9;
	setp.ne.s32 	%p4, %r1, %r2;
	@%p4 bra 	$L__BB0_8;
	cvt.rn.f32.u32 	%f3, %r4;
	st.global.f32 	[%rd1], %f3;
$L__BB0_8:
	add.s32 	%r11, %r11, -4;
	bra.uni 	$L__BB0_1;
$L__BB0_9:
	ret;

}
	// .globl	_Z12kernel_test2Pf
.visible .entry _Z12kernel_test2Pf(
	.param .u64 .ptr .align 1 _Z12kernel_test2Pf_param_0
)
{
	.reg .pred 	%p<4>;
	.reg .b32 	%r<11>;
	.reg .b32 	%f<3>;
	.reg .b64 	%rd<3>;

	ld.param.u64 	%rd2, [_Z12kernel_test2Pf_param_0];
	cvta.to.global.u64 	%rd1, %rd2;
	mov.u32 	%r1, %tid.x;
	mov.u32 	%r6, %ntid.x;
	mov.u32 	%r7, %ctaid.x;
	mul.lo.s32 	%r8, %r7, %r6;
	neg.s32 	%r2, %r8;
	mov.b32 	%r10, 2465;
$L__BB1_1:
	setp.ne.s32 	%p1, %r1, %r2;
	@%p1 bra 	$L__BB1_3;
	add.s32 	%r9, %r10, 3;
	cvt.rn.f32.u32 	%f1, %r9;
	st.global.f32 	[%rd1+4], %f1;
$L__BB1_3:
	setp.eq.s32 	%p2, %r10, -3;
	@%p2 bra 	$L__BB1_7;
	setp.ne.s32 	%p3, %r1, %r2;
	@%p3 bra 	$L__BB1_6;
	cvt.rn.f32.u32 	%f2, %r10;
	st.global.f32 	[%rd1+4], %f2;
$L__BB1_6:
	add.s32 	%r10, %r10, -4;
	bra.uni 	$L__BB1_1;
$L__BB1_7:
	ret;

}


// ===== COMPILED SASS (sm_100) =====

	.target	sm_100

	.elftype	@"ET_EXEC"


//--------------------- .note.nv.tkinfo           --------------------------
	.section	.note.nv.tkinfo,"",@"SHT_NOTE"
	.sectionflags	@"SHF_NOTE_NV_TKINFO"
	.tkinfo
        /*0018*/ 	.word	0x00000002
        /*0030*/ 	.string	""
        /*0030*/ 	.string	"ptxas"
        /*0030*/ 	.string	"Cuda compilation tools, release 13.0, V13.0.88"
        /*0030*/ 	.string	"Build cuda_13.0.r13.0/compiler.36424714_0"
        /*0030*/ 	.string	"-arch sm_100 -m 64 "



//--------------------- .note.nv.cuinfo           --------------------------
	.section	.note.nv.cuinfo,"",@"SHT_NOTE"
	.sectionflags	@"SHF_NOTE_NV_CUINFO"
        /*0018*/ 	.short	0x0002
        /*001a*/ 	.short	0x0064
        /*001c*/ 	.short	0x0082
	.zero		2


//--------------------- .nv.info                  --------------------------
	.section	.nv.info,"",@"SHT_CUDA_INFO"
	.align	4


	//----- nvinfo : EIATTR_REGCOUNT
	.align		4
        /*0000*/ 	.byte	0x04, 0x2f
        /*0002*/ 	.short	(.L_1 - .L_0)
	.align		4
.L_0:
        /*0004*/ 	.word	index@(_Z12kernel_test1Pf)
        /*0008*/ 	.word	0x0000000c


	//----- nvinfo : EIATTR_FRAME_SIZE
	.align		4
.L_1:
        /*000c*/ 	.byte	0x04, 0x11
        /*000e*/ 	.short	(.L_3 - .L_2)
	.align		4
.L_2:
        /*0010*/ 	.word	index@(_Z12kernel_test1Pf)
        /*0014*/ 	.word	0x00000000


	//----- nvinfo : EIATTR_REGCOUNT
	.align		4
.L_3:
        /*0018*/ 	.byte	0x04, 0x2f
        /*001a*/ 	.short	(.L_5 - .L_4)
	.align		4
.L_4:
        /*001c*/ 	.word	index@(_Z12kernel_test2Pf)
        /*0020*/ 	.word	0x00000008


	//----- nvinfo : EIATTR_FRAME_SIZE
	.align		4
.L_5:
        /*0024*/ 	.byte	0x04, 0x11
        /*0026*/ 	.short	(.L_7 - .L_6)
	.align		4
.L_6:
        /*0028*/ 	.word	index@(_Z12kernel_test2Pf)
        /*002c*/ 	.word	0x00000000


	//----- nvinfo : EIATTR_MIN_STACK_SIZE
	.align		4
.L_7:
        /*0030*/ 	.byte	0x04, 0x12
        /*0032*/ 	.short	(.L_9 - .L_8)
	.align		4
.L_8:
        /*0034*/ 	.word	index@(_Z12kernel_test2Pf)
        /*0038*/ 	.word	0x00000000


	//----- nvinfo : EIATTR_MIN_STACK_SIZE
	.align		4
.L_9:
        /*003c*/ 	.byte	0x04, 0x12
        /*003e*/ 	.short	(.L_11 - .L_10)
	.align		4
.L_10:
        /*0040*/ 	.word	index@(_Z12kernel_test1Pf)
        /*0044*/ 	.word	0x00000000
.L_11:


//--------------------- .nv.compat                --------------------------
	.section	.nv.compat,"",@"SHT_CUDA_COMPAT_INFO"
	.align	4
        /*0000*/ 	.byte	0x02, 0x09, 0x00, 0x00, 0x02, 0x02, 0x01, 0x00, 0x02, 0x05, 0x05, 0x00, 0x03, 0x07, 0x01, 0x01
        /*0010*/ 	.byte	0x02, 0x03, 0x00, 0x00, 0x02, 0x06, 0x01, 0x00, 0x04, 0x0b, 0x08, 0x00, 0x09, 0x00, 0x00, 0x00
        /*0020*/ 	.byte	0x00, 0x00, 0x00, 0x00


//--------------------- .nv.info._Z12kernel_test2Pf --------------------------
	.section	.nv.info._Z12kernel_test2Pf,"",@"SHT_CUDA_INFO"
	.sectionflags	@""
	.align	4


	//----- nvinfo : EIATTR_CUDA_API_VERSION
	.align		4
        /*0000*/ 	.byte	0x04, 0x37
        /*0002*/ 	.short	(.L_13 - .L_12)
.L_12:
        /*0004*/ 	.word	0x00000082


	//----- nvinfo : EIATTR_KPARAM_INFO
	.align		4
.L_13:
        /*0008*/ 	.byte	0x04, 0x17
        /*000a*/ 	.short	(.L_15 - .L_14)
.L_14:
        /*000c*/ 	.word	0x00000000
        /*0010*/ 	.short	0x0000
        /*0012*/ 	.short	0x0000
        /*0014*/ 	.byte	0x00, 0xf5, 0x21, 0x00


	//----- nvinfo : EIATTR_SPARSE_MMA_MASK
	.align		4
.L_15:
        /*0018*/ 	.byte	0x03, 0x50
        /*001a*/ 	.short	0x0000


	//----- nvinfo : EIATTR_MAXREG_COUNT
	.align		4
        /*001c*/ 	.byte	0x03, 0x1b
        /*001e*/ 	.short	0x00ff


	//----- nvinfo : EIATTR_MERCURY_ISA_VERSION
	.align		4
        /*0020*/ 	.byte	0x03, 0x5f
        /*0022*/ 	.short	0x0101


	//----- nvinfo : EIATTR_VRC_CTA_INIT_COUNT
	.align		4
        /*0024*/ 	.byte	0x02, 0x4a
	.zero		1
	.zero		1


	//----- nvinfo : EIATTR_EXIT_INSTR_OFFSETS
	.align		4
        /*0028*/ 	.byte	0x04, 0x1c
        /*002a*/ 	.short	(.L_17 - .L_16)


	//   ....[0]....
.L_16:
        /*002c*/ 	.word	0x00000100


	//----- nvinfo : EIATTR_CBANK_PARAM_SIZE
	.align		4
.L_17:
        /*0030*/ 	.byte	0x03, 0x19
        /*0032*/ 	.short	0x0008


	//----- nvinfo : EIATTR_PARAM_CBANK
	.align		4
        /*0034*/ 	.byte	0x04, 0x0a
        /*0036*/ 	.short	(.L_19 - .L_18)
	.align		4
.L_18:
        /*0038*/ 	.word	index@(.nv.constant0._Z12kernel_test2Pf)
        /*003c*/ 	.short	0x0380
        /*003e*/ 	.short	0x0008


	//----- nvinfo : EIATTR_SW_WAR
	.align		4
.L_19:
        /*0040*/ 	.byte	0x04, 0x36
        /*0042*/ 	.short	(.L_21 - .L_20)
.L_20:
        /*0044*/ 	.word	0x00000008
.L_21:


//--------------------- .nv.info._Z12kernel_test1Pf --------------------------
	.section	.nv.info._Z12kernel_test1Pf,"",@"SHT_CUDA_INFO"
	.sectionflags	@""
	.align	4


	//----- nvinfo : EIATTR_CUDA_API_VERSION
	.align		4
        /*0000*/ 	.byte	0x04, 0x37
        /*0002*/ 	.short	(.L_23 - .L_22)
.L_22:
        /*0004*/ 	.word	0x00000082


	//----- nvinfo : EIATTR_KPARAM_INFO
	.align		4
.L_23:
        /*0008*/ 	.byte	0x04, 0x17
        /*000a*/ 	.short	(.L_25 - .L_24)
.L_24:
        /*000c*/ 	.word	0x00000000
        /*0010*/ 	.short	0x0000
        /*0012*/ 	.short	0x0000
        /*0014*/ 	.byte	0x00, 0xf5, 0x21, 0x00


	//----- nvinfo : EIATTR_SPARSE_MMA_MASK
	.align		4
.L_25:
        /*0018*/ 	.byte	0x03, 0x50
        /*001a*/ 	.short	0x0000


	//----- nvinfo : EIATTR_MAXREG_COUNT
	.align		4
        /*001c*/ 	.byte	0x03, 0x1b
        /*001e*/ 	.short	0x00ff


	//----- nvinfo : EIATTR_MERCURY_ISA_VERSION
	.align		4
        /*0020*/ 	.byte	0x03, 0x5f
        /*0022*/ 	.short	0x0101


	//----- nvinfo : EIATTR_VRC_CTA_INIT_COUNT
	.align		4
        /*0024*/ 	.byte	0x02, 0x4a
	.zero		1
	.zero		1


	//----- nvinfo : EIATTR_EXIT_INSTR_OFFSETS
	.align		4
        /*0028*/ 	.byte	0x04, 0x1c
        /*002a*/ 	.short	(.L_27 - .L_26)


	//   ....[0]....
.L_26:
        /*002c*/ 	.word	0x00000150


	//----- nvinfo : EIATTR_CBANK_PARAM_SIZE
	.align		4
.L_27:
        /*0030*/ 	.byte	0x03, 0x19
        /*0032*/ 	.short	0x0008


	//----- nvinfo : EIATTR_PARAM_CBANK
	.align		4
        /*0034*/ 	.byte	0x04, 0x0a
        /*0036*/ 	.short	(.L_29 - .L_28)
	.align		4
.L_28:
        /*0038*/ 	.word	index@(.nv.constant0._Z12kernel_test1Pf)
        /*003c*/ 	.short	0x0380
        /*003e*/ 	.short	0x0008


	//----- nvinfo : EIATTR_SW_WAR
	.align		4
.L_29:
        /*0040*/ 	.byte	0x04, 0x36
        /*0042*/ 	.short	(.L_31 - .L_30)
.L_30:
        /*0044*/ 	.word	0x00000008
.L_31:


//--------------------- .nv.callgraph             --------------------------
	.section	.nv.callgraph,"",@"SHT_CUDA_CALLGRAPH"
	.align	4
	.sectionentsize	8
	.align		4
        /*0000*/ 	.word	0x00000000
	.align		4
        /*0004*/ 	.word	0xffffffff
	.align		4
        /*0008*/ 	.word	0x00000000
	.align		4
        /*000c*/ 	.word	0xfffffffe
	.align		4
        /*0010*/ 	.word	0x00000000
	.align		4
        /*0014*/ 	.word	0xfffffffd
	.align		4
        /*0018*/ 	.word	0x00000000
	.align		4
        /*001c*/ 	.word	0xfffffffc


//--------------------- .text._Z12kernel_test2Pf  --------------------------
	.section	.text._Z12kernel_test2Pf,"ax",@progbits
	.align	128
        .global         _Z12kernel_test2Pf
        .type           _Z12kernel_test2Pf,@function
        .size           _Z12kernel_test2Pf,(.L_x_4 - _Z12kernel_test2Pf)
        .other          _Z12kernel_test2Pf,@"STO_CUDA_ENTRY STV_DEFAULT"
_Z12kernel_test2Pf:
.text._Z12kernel_test2Pf:
[----:B------:R-:W-:Y:S08]  /*0000*/  LDC R1, c[0x0][0x37c] ;  /* 0x0000df00ff017b82 */ /* 0x000ff00000000800 */
[----:B------:R-:W0:Y:S01]  /*0010*/  S2UR UR5, SR_CTAID.X ;  /* 0x00000000000579c3 */ /* 0x000e220000002500 */
[----:B------:R-:W1:Y:S01]  /*0020*/  S2R R0, SR_TID.X ;  /* 0x0000000000007919 */ /* 0x000e620000002100 */
[----:B------:R-:W0:Y:S01]  /*0030*/  LDCU UR4, c[0x0][0x360] ;  /* 0x00006c00ff0477ac */ /* 0x000e220008000800 */
[----:B------:R-:W2:Y:S01]  /*0040*/  LDCU.64 UR6, c[0x0][0x358] ;  /* 0x00006b00ff0677ac */ /* 0x000ea20008000a00 */
[----:B0-----:R-:W-:-:S04]  /*0050*/  UIMAD UR4, UR4, UR5, URZ ;  /* 0x00000005040472a4 */ /* 0x001fc8000f8e02ff */
[----:B------:R-:W-:Y:S02]  /*0060*/  UIADD3 UR5, UPT, UPT, -UR4, URZ, URZ ;  /* 0x000000ff04057290 */ /* 0x000fe4000fffe1ff */
[----:B------:R-:W-:-:S04]  /*0070*/  UIADD3 UR4, UPT, UPT, -UR4, URZ, URZ ;  /* 0x000000ff04047290 */ /* 0x000fc8000fffe1ff */
[C---:B-1----:R-:W-:Y:S02]  /*0080*/  ISETP.NE.AND P0, PT, R0.reuse, UR5, PT ;  /* 0x0000000500007c0c */ /* 0x042fe4000bf05270 */
[----:B------:R-:W-:Y:S01]  /*0090*/  ISETP.NE.AND P1, PT, R0, UR4, PT ;  /* 0x0000000400007c0c */ /* 0x000fe2000bf25270 */
[----:B--2---:R-:W-:-:S12]  /*00a0*/  IMAD.MOV.U32 R0, RZ, RZ, 0x9a1 ;  /* 0x000009a1ff007424 */ /* 0x004fd800078e00ff */
.L_x_0:
[----:B0-----:R-:W0:Y:S01]  /*00b0*/  @!P0 LDC.64 R2, c[0x0][0x380] ;  /* 0x0000e000ff028b82 */ /* 0x001e220000000a00 */
[C---:B------:R-:W-:Y:S01]  /*00c0*/  ISETP.NE.AND P2, PT, R0.reuse, -0x3, PT ;  /* 0xfffffffd0000780c */ /* 0x040fe20003f45270 */
[----:B------:R-:W-:-:S05]  /*00d0*/  @!P0 VIADD R4, R0, 0x3 ;  /* 0x0000000300048836 */ /* 0x000fca0000000000 */
[----:B------:R-:W-:-:S05]  /*00e0*/  @!P0 I2FP.F32.U32 R5, R4 ;  /* 0x0000000400058245 */ /* 0x000fca0000201000 */
[----:B0-----:R0:W-:Y:S02]  /*00f0*/  @!P0 STG.E desc[UR6][R2.64+0x4], R5 ;  /* 0x0000040502008986 */ /* 0x0011e4000c101906 */
[----:B------:R-:W-:Y:S05]  /*0100*/  @!P2 EXIT ;  /* 0x000000000000a94d */ /* 0x000fea0003800000 */
[----:B------:R-:W-:-:S13]  /*0110*/  PLOP3.LUT P0, PT, P1, PT, PT, 0x80, 0x8 ;  /* 0x000000000008781c */ /* 0x000fda0000f0f070 */
[----:B0-----:R-:W0:Y:S01]  /*0120*/  @!P0 LDC.64 R2, c[0x0][0x380] ;  /* 0x0000e000ff028b82 */ /* 0x001e220000000a00 */
[----:B------:R-:W-:Y:S01]  /*0130*/  @!P0 I2FP.F32.U32 R5, R0 ;  /* 0x0000000000058245 */ /* 0x000fe20000201000 */
[----:B------:R-:W-:-:S04]  /*0140*/  VIADD R0, R0, 0xfffffffc ;  /* 0xfffffffc00007836 */ /* 0x000fc80000000000 */
[----:B0-----:R0:W-:Y:S01]  /*0150*/  @!P0 STG.E desc[UR6][R2.64+0x4], R5 ;  /* 0x0000040502008986 */ /* 0x0011e2000c101906 */
[----:B------:R-:W-:Y:S05]  /*0160*/  BRA `(.L_x_0) ;  /* 0xfffffffc00d07947 */ /* 0x000fea000383ffff */
.L_x_1:
[----:B------:R-:W-:-:S00]  /*0170*/  BRA `(.L_x_1) ;  /* 0xfffffffc00fc7947 */ /* 0x000fc0000383ffff */
[----:B------:R-:W-:-:S00]  /*0180*/  NOP ;  /* 0x0000000000007918 */ /* 0x000fc00000000000 */
[----:B------:R-:W-:-:S00]  /*0190*/  NOP ;  /* 0x0000000000007918 */ /* 0x000fc00000000000 */
[----:B------:R-:W-:-:S00]  /*01a0*/  NOP ;  /* 0x0000000000007918 */ /* 0x000fc00000000000 */
[----:B------:R-:W-:-:S00]  /*01b0*/  NOP ;  /* 0x0000000000007918 */ /* 0x000fc00000000000 */
[----:B------:R-:W-:-:S00]  /*01c0*/  NOP ;  /* 0x0000000000007918 */ /* 0x000fc00000000000 */
[----:B------:R-:W-:-:S00]  /*01d0*/  NOP ;  /* 0x0000000000007918 */ /* 0x000fc00000000000 */
[----:B------:R-:W-:-:S00]  /*01e0*/  NOP ;  /* 0x0000000000007918 */ /* 0x000fc00000000000 */
[----:B------:R-:W-:-:S00]  /*01f0*/  NOP ;  /* 0x0000000000007918 */ /* 0x000fc00000000000 */
.L_x_4:


//--------------------- .text._Z12kernel_test1Pf  --------------------------
	.section	.text._Z12kernel_test1Pf,"ax",@progbits
	.align	128
        .global         _Z12kernel_test1Pf
        .type           _Z12kernel_test1Pf,@function
        .size           _Z12kernel_test1Pf,(.L_x_5 - _Z12kernel_test1Pf)
        .other          _Z12kernel_test1Pf,@"STO_CUDA_ENTRY STV_DEFAULT"
_Z12kernel_test1Pf:
.text._Z12kernel_test1Pf:
        /* <DEDUP_REMOVED lines=11> */
.L_x_2:
[----:B0-----:R-:W0:Y:S01]  /*00b0*/  @!P0 LDC.64 R2, c[0x0][0x380] ;  /* 0x0000e000ff028b82 */ /* 0x001e220000000a00 */
[----:B------:R-:W-:Y:S01]  /*00c0*/  @!P0 I2FP.F32.U32 R7, R0 ;  /* 0x0000000000078245 */ /* 0x000fe20000201000 */
[----:B------:R-:W-:-:S05]  /*00d0*/  VIADD R8, R0, 0xfffffffe ;  /* 0xfffffffe00087836 */ /* 0x000fca0000000000 */
[----:B------:R-:W-:Y:S01]  /*00e0*/  ISETP.NE.AND P2, PT, R8, -0x1, PT ;  /* 0xffffffff0800780c */ /* 0x000fe20003f45270 */
[----:B0-----:R0:W-:Y:S01]  /*00f0*/  @!P0 STG.E desc[UR6][R2.64], R7 ;  /* 0x0000000702008986 */ /* 0x0011e2000c101906 */
[----:B------:R-:W-:-:S13]  /*0100*/  PLOP3.LUT P0, PT, P1, PT, PT, 0x80, 0x8 ;  /* 0x000000000008781c */ /* 0x000fda0000f0f070 */
[----:B------:R-:W1:Y:S01]  /*0110*/  @!P0 LDC.64 R4, c[0x0][0x380] ;  /* 0x0000e000ff048b82 */ /* 0x000e620000000a00 */
[----:B------:R-:W-:-:S05]  /*0120*/  @!P0 VIADD R6, R0, 0xffffffff ;  /* 0xffffffff00068836 */ /* 0x000fca0000000000 */
[----:B------:R-:W-:-:S05]  /*0130*/  @!P0 I2FP.F32.U32 R9, R6 ;  /* 0x0000000600098245 */ /* 0x000fca0000201000 */
[----:B-1----:R0:W-:Y:S01]  /*0140*/  @!P0 STG.E desc[UR6][R4.64], R9 ;  /* 0x0000000904008986 */ /* 0x0021e2000c101906 */
[----:B------:R-:W-:Y:S05]  /*0150*/  @!P2 EXIT ;  /* 0x000000000000a94d */ /* 0x000fea0003800000 */
[----:B0-----:R-:W0:Y:S01]  /*0160*/  @!P0 LDC.64 R2, c[0x0][0x380] ;  /* 0x0000e000ff028b82 */ /* 0x001e220000000a00 */
[----:B------:R-:W-:Y:S01]  /*0170*/  @!P0 I2FP.F32.U32 R5, R8 ;  /* 0x0000000800058245 */ /* 0x000fe20000201000 */
[----:B------:R-:W-:-:S04]  /*0180*/  VIADD R0, R0, 0xfffffffc ;  /* 0xfffffffc00007836 */ /* 0x000fc80000000000 */
[----:B0-----:R0:W-:Y:S01]  /*0190*/  @!P0 STG.E desc[UR6][R2.64], R5 ;  /* 0x0000000502008986 */ /* 0x0011e2000c101906 */
[----:B------:R-:W-:Y:S05]  /*01a0*/  BRA `(.L_x_2) ;  /* 0xfffffffc00c07947 */ /* 0x000fea000383ffff */
.L_x_3:
        /* <DEDUP_REMOVED lines=13> */
.L_x_5:


//--------------------- .nv.shared.reserved.0     --------------------------
	.section	.nv.shared.reserved.0,"aw",@nobits
	.weak		__nv_reservedSMEM_offset_0_alias
	.size		__nv_reservedSMEM_offset_0_alias, 0, 64
	.other		__nv_reservedSMEM_offset_0_alias,@"STO_CUDA_RESERVED_SHARED STV_DEFAULT"
__nv_reservedSMEM_offset_0_alias:
	.zero		0
	.zero		64


//--------------------- .nv.constant0._Z12kernel_test2Pf --------------------------
	.section	.nv.constant0._Z12kernel_test2Pf,"a",@progbits
	.sectionflags	@""
	.align	4
.nv.constant0._Z12kernel_test2Pf:
	.zero		904


//--------------------- .nv.constant0._Z12kernel_test1Pf --------------------------
	.section	.nv.constant0._Z12kernel_test1Pf,"a",@progbits
	.sectionflags	@""
	.align	4
.nv.constant0._Z12kernel_test1Pf:
	.zero		904


//--------------------- SYMBOLS --------------------------

	.type		.nv.reservedSmem.offset0,@object
	.size		.nv.reservedSmem.offset0,0x4
